//
// Generated by NVIDIA NVVM Compiler
//
// Compiler Build ID: CL-36424714
// Cuda compilation tools, release 13.0, V13.0.88
// Based on NVVM 20.0.0
//

.version 9.0
.target sm_100
.address_size 64

	// .globl	_Z5sievePii

.visible .entry _Z5sievePii(
	.param .u64 .ptr .align 1 _Z5sievePii_param_0,
	.param .u32 _Z5sievePii_param_1
)
{
	.reg .pred 	%p<6>;
	.reg .b32 	%r<13>;
	.reg .b64 	%rd<7>;

	ld.param.u64 	%rd2, [_Z5sievePii_param_0];
	ld.param.u32 	%r5, [_Z5sievePii_param_1];
	cvta.to.global.u64 	%rd1, %rd2;
	mov.u32 	%r6, %ctaid.x;
	mov.u32 	%r7, %ntid.x;
	mov.u32 	%r8, %tid.x;
	mad.lo.s32 	%r9, %r6, %r7, %r8;
	add.s32 	%r1, %r9, 2;
	setp.gt.s32 	%p1, %r1, %r5;
	@%p1 bra 	$L__BB0_3;
	mul.wide.s32 	%rd3, %r1, 4;
	add.s64 	%rd4, %rd1, %rd3;
	ld.global.u32 	%r10, [%rd4];
	setp.eq.s32 	%p2, %r10, 0;
	mul.lo.s32 	%r12, %r1, %r1;
	setp.gt.s32 	%p3, %r12, %r5;
	or.pred  	%p4, %p2, %p3;
	@%p4 bra 	$L__BB0_3;
$L__BB0_2:
	mul.wide.s32 	%rd5, %r12, 4;
	add.s64 	%rd6, %rd1, %rd5;
	mov.b32 	%r11, 0;
	st.global.u32 	[%rd6], %r11;
	add.s32 	%r12, %r12, %r1;
	setp.le.s32 	%p5, %r12, %r5;
	@%p5 bra 	$L__BB0_2;
$L__BB0_3:
	ret;

}


// ===== COMPILED SASS (sm_100) =====

	.target	sm_100

	.elftype	@"ET_EXEC"


//--------------------- .note.nv.tkinfo           --------------------------
	.section	.note.nv.tkinfo,"",@"SHT_NOTE"
	.sectionflags	@"SHF_NOTE_NV_TKINFO"
	.tkinfo
        /*0018*/ 	.word	0x00000002
        /*0030*/ 	.string	""
        /*0030*/ 	.string	"ptxas"
        /*0030*/ 	.string	"Cuda compilation tools, release 13.0, V13.0.88"
        /*0030*/ 	.string	"Build cuda_13.0.r13.0/compiler.36424714_0"
        /*0030*/ 	.string	"-arch sm_100 -m 64 "



//--------------------- .note.nv.cuinfo           --------------------------
	.section	.note.nv.cuinfo,"",@"SHT_NOTE"
	.sectionflags	@"SHF_NOTE_NV_CUINFO"
        /*0018*/ 	.short	0x0002
        /*001a*/ 	.short	0x0064
        /*001c*/ 	.short	0x0082
	.zero		2


//--------------------- .nv.info                  --------------------------
	.section	.nv.info,"",@"SHT_CUDA_INFO"
	.align	4


	//----- nvinfo : EIATTR_REGCOUNT
	.align		4
        /*0000*/ 	.byte	0x04, 0x2f
        /*0002*/ 	.short	(.L_1 - .L_0)
	.align		4
.L_0:
        /*0004*/ 	.word	index@(_Z5sievePii)
        /*0008*/ 	.word	0x0000000a


	//----- nvinfo : EIATTR_FRAME_SIZE
	.align		4
.L_1:
        /*000c*/ 	.byte	0x04, 0x11
        /*000e*/ 	.short	(.L_3 - .L_2)
	.align		4
.L_2:
        /*0010*/ 	.word	index@(_Z5sievePii)
        /*0014*/ 	.word	0x00000000


	//----- nvinfo : EIATTR_MIN_STACK_SIZE
	.align		4
.L_3:
        /*0018*/ 	.byte	0x04, 0x12
        /*001a*/ 	.short	(.L_5 - .L_4)
	.align		4
.L_4:
        /*001c*/ 	.word	index@(_Z5sievePii)
        /*0020*/ 	.word	0x00000000
.L_5:


//--------------------- .nv.compat                --------------------------
	.section	.nv.compat,"",@"SHT_CUDA_COMPAT_INFO"
	.align	4
        /*0000*/ 	.byte	0x02, 0x09, 0x00, 0x00, 0x02, 0x02, 0x01, 0x00, 0x02, 0x05, 0x05, 0x00, 0x03, 0x07, 0x01, 0x01
        /*0010*/ 	.byte	0x02, 0x03, 0x00, 0x00, 0x02, 0x06, 0x01, 0x00, 0x04, 0x0b, 0x08, 0x00, 0x09, 0x00, 0x00, 0x00
        /*0020*/ 	.byte	0x00, 0x00, 0x00, 0x00


//--------------------- .nv.info._Z5sievePii      --------------------------
	.section	.nv.info._Z5sievePii,"",@"SHT_CUDA_INFO"
	.sectionflags	@""
	.align	4


	//----- nvinfo : EIATTR_CUDA_API_VERSION
	.align		4
        /*0000*/ 	.byte	0x04, 0x37
        /*0002*/ 	.short	(.L_7 - .L_6)
.L_6:
        /*0004*/ 	.word	0x00000082


	//----- nvinfo : EIATTR_KPARAM_INFO
	.align		4
.L_7:
        /*0008*/ 	.byte	0x04, 0x17
        /*000a*/ 	.short	(.L_9 - .L_8)
.L_8:
        /*000c*/ 	.word	0x00000000
        /*0010*/ 	.short	0x0001
        /*0012*/ 	.short	0x0008
        /*0014*/ 	.byte	0x00, 0xf0, 0x11, 0x00


	//----- nvinfo : EIATTR_KPARAM_INFO
	.align		4
.L_9:
        /*0018*/ 	.byte	0x04, 0x17
        /*001a*/ 	.short	(.L_11 - .L_10)
.L_10:
        /*001c*/ 	.word	0x00000000
        /*0020*/ 	.short	0x0000
        /*0022*/ 	.short	0x0000
        /*0024*/ 	.byte	0x00, 0xf5, 0x21, 0x00


	//----- nvinfo : EIATTR_SPARSE_MMA_MASK
	.align		4
.L_11:
        /*0028*/ 	.byte	0x03, 0x50
        /*002a*/ 	.short	0x0000


	//----- nvinfo : EIATTR_MAXREG_COUNT
	.align		4
        /*002c*/ 	.byte	0x03, 0x1b
        /*002e*/ 	.short	0x00ff


	//----- nvinfo : EIATTR_MERCURY_ISA_VERSION
	.align		4
        /*0030*/ 	.byte	0x03, 0x5f
        /*0032*/ 	.short	0x0101


	//----- nvinfo : EIATTR_VRC_CTA_INIT_COUNT
	.align		4
        /*0034*/ 	.byte	0x02, 0x4a
	.zero		1
	.zero		1


	//----- nvinfo : EIATTR_EXIT_INSTR_OFFSETS
	.align		4
        /*0038*/ 	.byte	0x04, 0x1c
        /*003a*/ 	.short	(.L_13 - .L_12)


	//   ....[0]....
.L_12:
        /*003c*/ 	.word	0x00000080


	//   ....[1]....
        /*0040*/ 	.word	0x00000100


	//   ....[2]....
        /*0044*/ 	.word	0x00000160


	//----- nvinfo : EIATTR_CRS_STACK_SIZE
	.align		4
.L_13:
        /*0048*/ 	.byte	0x04, 0x1e
        /*004a*/ 	.short	(.L_15 - .L_14)
.L_14:
        /*004c*/ 	.word	0x00000000


	//----- nvinfo : EIATTR_CBANK_PARAM_SIZE
	.align		4
.L_15:
        /*0050*/ 	.byte	0x03, 0x19
        /*0052*/ 	.short	0x000c


	//----- nvinfo : EIATTR_PARAM_CBANK
	.align		4
        /*0054*/ 	.byte	0x04, 0x0a
        /*0056*/ 	.short	(.L_17 - .L_16)
	.align		4
.L_16:
        /*0058*/ 	.word	index@(.nv.constant0._Z5sievePii)
        /*005c*/ 	.short	0x0380
        /*005e*/ 	.short	0x000c


	//----- nvinfo : EIATTR_SW_WAR
	.align		4
.L_17:
        /*0060*/ 	.byte	0x04, 0x36
        /*0062*/ 	.short	(.L_19 - .L_18)
.L_18:
        /*0064*/ 	.word	0x00000008
.L_19:


//--------------------- .nv.callgraph             --------------------------
	.section	.nv.callgraph,"",@"SHT_CUDA_CALLGRAPH"
	.align	4
	.sectionentsize	8
	.align		4
        /*0000*/ 	.word	0x00000000
	.align		4
        /*0004*/ 	.word	0xffffffff
	.align		4
        /*0008*/ 	.word	0x00000000
	.align		4
        /*000c*/ 	.word	0xfffffffe
	.align		4
        /*0010*/ 	.word	0x00000000
	.align		4
        /*0014*/ 	.word	0xfffffffd
	.align		4
        /*0018*/ 	.word	0x00000000
	.align		4
        /*001c*/ 	.word	0xfffffffc


//--------------------- .text._Z5sievePii         --------------------------
	.section	.text._Z5sievePii,"ax",@progbits
	.align	128
        .global         _Z5sievePii
        .type           _Z5sievePii,@function
        .size           _Z5sievePii,(.L_x_2 - _Z5sievePii)
        .other          _Z5sievePii,@"STO_CUDA_ENTRY STV_DEFAULT"
_Z5sievePii:
.text._Z5sievePii:
[----:B------:R-:W-:Y:S01]  /*0000*/  LDC R1, c[0x0][0x37c] ;  /* 0x0000df00ff017b82 */ /* 0x000fe20000000800 */
[----:B------:R-:W0:Y:S07]  /*0010*/  S2R R3, SR_TID.X ;  /* 0x0000000000037919 */ /* 0x000e2e0000002100 */
[----:B------:R-:W0:Y:S01]  /*0020*/  S2UR UR4, SR_CTAID.X ;  /* 0x00000000000479c3 */ /* 0x000e220000002500 */
[----:B------:R-:W1:Y:S07]  /*0030*/  LDCU UR6, c[0x0][0x388] ;  /* 0x00007100ff0677ac */ /* 0x000e6e0008000800 */
[----:B------:R-:W0:Y:S02]  /*0040*/  LDC R0, c[0x0][0x360] ;  /* 0x0000d800ff007b82 */ /* 0x000e240000000800 */
[----:B0-----:R-:W-:-:S05]  /*0050*/  IMAD R0, R0, UR4, R3 ;  /* 0x0000000400007c24 */ /* 0x001fca000f8e0203 */
[----:B------:R-:W-:-:S04]  /*0060*/  IADD3 R7, PT, PT, R0, 0x2, RZ ;  /* 0x0000000200077810 */ /* 0x000fc80007ffe0ff */
[----:B-1----:R-:W-:-:S13]  /*0070*/  ISETP.GT.AND P0, PT, R7, UR6, PT ;  /* 0x0000000607007c0c */ /* 0x002fda000bf04270 */
[----:B------:R-:W-:Y:S05]  /*0080*/  @P0 EXIT ;  /* 0x000000000000094d */ /* 0x000fea0003800000 */
[----:B------:R-:W0:Y:S01]  /*0090*/  LDC.64 R4, c[0x0][0x380] ;  /* 0x0000e000ff047b82 */ /* 0x000e220000000a00 */
[----:B------:R-:W1:Y:S01]  /*00a0*/  LDCU.64 UR4, c[0x0][0x358] ;  /* 0x00006b00ff0477ac */ /* 0x000e620008000a00 */
[----:B0-----:R-:W-:-:S06]  /*00b0*/  IMAD.WIDE R2, R7, 0x4, R4 ;  /* 0x0000000407027825 */ /* 0x001fcc00078e0204 */
[----:B-1----:R-:W2:Y:S01]  /*00c0*/  LDG.E R2, desc[UR4][R2.64] ;  /* 0x0000000402027981 */ /* 0x002ea2000c1e1900 */
[----:B------:R-:W-:-:S05]  /*00d0*/  IMAD R0, R7, R7, RZ ;  /* 0x0000000707007224 */ /* 0x000fca00078e02ff */
[----:B------:R-:W-:-:S04]  /*00e0*/  ISETP.GT.AND P0, PT, R0, UR6, PT ;  /* 0x0000000600007c0c */ /* 0x000fc8000bf04270 */
[----:B--2---:R-:W-:-:S13]  /*00f0*/  ISETP.EQ.OR P0, PT, R2, RZ, P0 ;  /* 0x000000ff0200720c */ /* 0x004fda0000702670 */
[----:B------:R-:W-:Y:S05]  /*0100*/  @P0 EXIT ;  /* 0x000000000000094d */ /* 0x000fea0003800000 */
.L_x_0:
[----:B------:R-:W-:Y:S01]  /*0110*/  IMAD.WIDE R2, R0, 0x4, R4 ;  /* 0x0000000400027825 */ /* 0x000fe200078e0204 */
[----:B------:R-:W-:-:S04]  /*0120*/  IADD3 R0, PT, PT, R7, R0, RZ ;  /* 0x0000000007007210 */ /* 0x000fc80007ffe0ff */
[----:B------:R0:W-:Y:S01]  /*0130*/  STG.E desc[UR4][R2.64], RZ ;  /* 0x000000ff02007986 */ /* 0x0001e2000c101904 */
[----:B------:R-:W-:-:S13]  /*0140*/  ISETP.GT.AND P0, PT, R0, UR6, PT ;  /* 0x0000000600007c0c */ /* 0x000fda000bf04270 */
[----:B0-----:R-:W-:Y:S05]  /*0150*/  @!P0 BRA `(.L_x_0) ;  /* 0xfffffffc00ec8947 */ /* 0x001fea000383ffff */
[----:B------:R-:W-:Y:S05]  /*0160*/  EXIT ;  /* 0x000000000000794d */ /* 0x000fea0003800000 */
.L_x_1:
[----:B------:R-:W-:-:S00]  /*0170*/  BRA `(.L_x_1) ;  /* 0xfffffffc00fc7947 */ /* 0x000fc0000383ffff */
[----:B------:R-:W-:-:S00]  /*0180*/  NOP ;  /* 0x0000000000007918 */ /* 0x000fc00000000000 */
[----:B------:R-:W-:-:S00]  /*0190*/  NOP ;  /* 0x0000000000007918 */ /* 0x000fc00000000000 */
[----:B------:R-:W-:-:S00]  /*01a0*/  NOP ;  /* 0x0000000000007918 */ /* 0x000fc00000000000 */
[----:B------:R-:W-:-:S00]  /*01b0*/  NOP ;  /* 0x0000000000007918 */ /* 0x000fc00000000000 */
[----:B------:R-:W-:-:S00]  /*01c0*/  NOP ;  /* 0x0000000000007918 */ /* 0x000fc00000000000 */
[----:B------:R-:W-:-:S00]  /*01d0*/  NOP ;  /* 0x0000000000007918 */ /* 0x000fc00000000000 */
[----:B------:R-:W-:-:S00]  /*01e0*/  NOP ;  /* 0x0000000000007918 */ /* 0x000fc00000000000 */
[----:B------:R-:W-:-:S00]  /*01f0*/  NOP ;  /* 0x0000000000007918 */ /* 0x000fc00000000000 */
.L_x_2:


//--------------------- .nv.shared.reserved.0     --------------------------
	.section	.nv.shared.reserved.0,"aw",@nobits
	.weak		__nv_reservedSMEM_offset_0_alias
	.size		__nv_reservedSMEM_offset_0_alias, 0, 64
	.other		__nv_reservedSMEM_offset_0_alias,@"STO_CUDA_RESERVED_SHARED STV_DEFAULT"
__nv_reservedSMEM_offset_0_alias:
	.zero		0
	.zero		64


//--------------------- .nv.constant0._Z5sievePii --------------------------
	.section	.nv.constant0._Z5sievePii,"a",@progbits
	.sectionflags	@""
	.align	4
.nv.constant0._Z5sievePii:
	.zero		908


//--------------------- SYMBOLS --------------------------

	.type		.nv.reservedSmem.offset0,@object
	.size		.nv.reservedSmem.offset0,0x4
